//
// Generated by NVIDIA NVVM Compiler
//
// Compiler Build ID: CL-36424714
// Cuda compilation tools, release 13.0, V13.0.88
// Based on NVVM 20.0.0
//

.version 9.0
.target sm_100
.address_size 64

	// .globl	_Z11qvan_kerneldPdS_S_dS_ii

.visible .entry _Z11qvan_kerneldPdS_S_dS_ii(
	.param .f64 _Z11qvan_kerneldPdS_S_dS_ii_param_0,
	.param .u64 .ptr .align 1 _Z11qvan_kerneldPdS_S_dS_ii_param_1,
	.param .u64 .ptr .align 1 _Z11qvan_kerneldPdS_S_dS_ii_param_2,
	.param .u64 .ptr .align 1 _Z11qvan_kerneldPdS_S_dS_ii_param_3,
	.param .f64 _Z11qvan_kerneldPdS_S_dS_ii_param_4,
	.param .u64 .ptr .align 1 _Z11qvan_kerneldPdS_S_dS_ii_param_5,
	.param .u32 _Z11qvan_kerneldPdS_S_dS_ii_param_6,
	.param .u32 _Z11qvan_kerneldPdS_S_dS_ii_param_7
)
{
	.reg .pred 	%p<2>;
	.reg .b32 	%r<9>;
	.reg .b64 	%rd<18>;
	.reg .b64 	%fd<35>;

	ld.param.u64 	%rd1, [_Z11qvan_kerneldPdS_S_dS_ii_param_1];
	ld.param.u64 	%rd3, [_Z11qvan_kerneldPdS_S_dS_ii_param_3];
	ld.param.f64 	%fd2, [_Z11qvan_kerneldPdS_S_dS_ii_param_4];
	ld.param.u32 	%r2, [_Z11qvan_kerneldPdS_S_dS_ii_param_6];
	ld.param.u32 	%r3, [_Z11qvan_kerneldPdS_S_dS_ii_param_7];
	mov.u32 	%r4, %tid.x;
	mov.u32 	%r5, %ctaid.x;
	mov.u32 	%r6, %ntid.x;
	mad.lo.s32 	%r1, %r5, %r6, %r4;
	setp.ge.s32 	%p1, %r1, %r3;
	@%p1 bra 	$L__BB0_2;
	ld.param.u64 	%rd17, [_Z11qvan_kerneldPdS_S_dS_ii_param_5];
	ld.param.u64 	%rd16, [_Z11qvan_kerneldPdS_S_dS_ii_param_2];
	ld.param.f64 	%fd34, [_Z11qvan_kerneldPdS_S_dS_ii_param_0];
	cvta.to.global.u64 	%rd5, %rd1;
	cvta.to.global.u64 	%rd6, %rd16;
	cvta.to.global.u64 	%rd7, %rd17;
	cvta.to.global.u64 	%rd8, %rd3;
	mul.wide.s32 	%rd9, %r1, 8;
	add.s64 	%rd10, %rd5, %rd9;
	ld.global.f64 	%fd3, [%rd10];
	mul.f64 	%fd4, %fd34, %fd3;
	cvt.rzi.s32.f64 	%r7, %fd4;
	cvt.rn.f64.s32 	%fd5, %r7;
	sub.f64 	%fd6, %fd4, %fd5;
	mov.f64 	%fd7, 0d3FF0000000000000;
	sub.f64 	%fd8, %fd7, %fd6;
	mov.f64 	%fd9, 0d4000000000000000;
	sub.f64 	%fd10, %fd9, %fd6;
	mov.f64 	%fd11, 0d4008000000000000;
	sub.f64 	%fd12, %fd11, %fd6;
	mul.f64 	%fd13, %fd8, %fd10;
	div.rn.f64 	%fd14, %fd13, 0d4018000000000000;
	mul.f64 	%fd15, %fd6, %fd12;
	mul.f64 	%fd16, %fd15, 0d3FE0000000000000;
	mul.wide.s32 	%rd11, %r7, 8;
	add.s64 	%rd12, %rd6, %rd11;
	ld.global.f64 	%fd17, [%rd12];
	mul.f64 	%fd18, %fd17, %fd14;
	ld.global.f64 	%fd19, [%rd12+8];
	mul.f64 	%fd20, %fd19, %fd16;
	mul.f64 	%fd21, %fd10, %fd20;
	fma.rn.f64 	%fd22, %fd12, %fd18, %fd21;
	ld.global.f64 	%fd23, [%rd12+16];
	mul.f64 	%fd24, %fd23, %fd16;
	mul.f64 	%fd25, %fd8, %fd24;
	sub.f64 	%fd26, %fd22, %fd25;
	ld.global.f64 	%fd27, [%rd12+24];
	mul.f64 	%fd28, %fd27, %fd6;
	fma.rn.f64 	%fd29, %fd28, %fd14, %fd26;
	mul.lo.s32 	%r8, %r2, %r1;
	mul.wide.s32 	%rd13, %r8, 8;
	add.s64 	%rd14, %rd7, %rd13;
	ld.global.f64 	%fd30, [%rd14];
	add.s64 	%rd15, %rd8, %rd9;
	ld.global.f64 	%fd31, [%rd15];
	mul.f64 	%fd32, %fd2, %fd31;
	fma.rn.f64 	%fd33, %fd32, %fd29, %fd30;
	st.global.f64 	[%rd14], %fd33;
$L__BB0_2:
	ret;

}


// ===== COMPILED SASS (sm_100) =====

	.target	sm_100

	.elftype	@"ET_EXEC"


//--------------------- .note.nv.tkinfo           --------------------------
	.section	.note.nv.tkinfo,"",@"SHT_NOTE"
	.sectionflags	@"SHF_NOTE_NV_TKINFO"
	.tkinfo
        /*0018*/ 	.word	0x00000002
        /*0030*/ 	.string	""
        /*0030*/ 	.string	"ptxas"
        /*0030*/ 	.string	"Cuda compilation tools, release 13.0, V13.0.88"
        /*0030*/ 	.string	"Build cuda_13.0.r13.0/compiler.36424714_0"
        /*0030*/ 	.string	"-arch sm_100 -m 64 "



//--------------------- .note.nv.cuinfo           --------------------------
	.section	.note.nv.cuinfo,"",@"SHT_NOTE"
	.sectionflags	@"SHF_NOTE_NV_CUINFO"
        /*0018*/ 	.short	0x0002
        /*001a*/ 	.short	0x0064
        /*001c*/ 	.short	0x0082
	.zero		2


//--------------------- .nv.info                  --------------------------
	.section	.nv.info,"",@"SHT_CUDA_INFO"
	.align	4


	//----- nvinfo : EIATTR_REGCOUNT
	.align		4
        /*0000*/ 	.byte	0x04, 0x2f
        /*0002*/ 	.short	(.L_1 - .L_0)
	.align		4
.L_0:
        /*0004*/ 	.word	index@(_Z11qvan_kerneldPdS_S_dS_ii)
        /*0008*/ 	.word	0x00000020


	//----- nvinfo : EIATTR_FRAME_SIZE
	.align		4
.L_1:
        /*000c*/ 	.byte	0x04, 0x11
        /*000e*/ 	.short	(.L_3 - .L_2)
	.align		4
.L_2:
        /*0010*/ 	.word	index@($__internal_0_$__cuda_sm20_div_rn_f64_full)
        /*0014*/ 	.word	0x00000000


	//----- nvinfo : EIATTR_FRAME_SIZE
	.align		4
.L_3:
        /*0018*/ 	.byte	0x04, 0x11
        /*001a*/ 	.short	(.L_5 - .L_4)
	.align		4
.L_4:
        /*001c*/ 	.word	index@(_Z11qvan_kerneldPdS_S_dS_ii)
        /*0020*/ 	.word	0x00000000


	//----- nvinfo : EIATTR_MIN_STACK_SIZE
	.align		4
.L_5:
        /*0024*/ 	.byte	0x04, 0x12
        /*0026*/ 	.short	(.L_7 - .L_6)
	.align		4
.L_6:
        /*0028*/ 	.word	index@(_Z11qvan_kerneldPdS_S_dS_ii)
        /*002c*/ 	.word	0x00000000
.L_7:


//--------------------- .nv.compat                --------------------------
	.section	.nv.compat,"",@"SHT_CUDA_COMPAT_INFO"
	.align	4
        /*0000*/ 	.byte	0x02, 0x09, 0x00, 0x00, 0x02, 0x02, 0x01, 0x00, 0x02, 0x05, 0x05, 0x00, 0x03, 0x07, 0x01, 0x01
        /*0010*/ 	.byte	0x02, 0x03, 0x00, 0x00, 0x02, 0x06, 0x01, 0x00, 0x04, 0x0b, 0x08, 0x00, 0x01, 0x00, 0x00, 0x00
        /*0020*/ 	.byte	0x00, 0x00, 0x00, 0x00


//--------------------- .nv.info._Z11qvan_kerneldPdS_S_dS_ii --------------------------
	.section	.nv.info._Z11qvan_kerneldPdS_S_dS_ii,"",@"SHT_CUDA_INFO"
	.sectionflags	@""
	.align	4


	//----- nvinfo : EIATTR_CUDA_API_VERSION
	.align		4
        /*0000*/ 	.byte	0x04, 0x37
        /*0002*/ 	.short	(.L_9 - .L_8)
.L_8:
        /*0004*/ 	.word	0x00000082


	//----- nvinfo : EIATTR_KPARAM_INFO
	.align		4
.L_9:
        /*0008*/ 	.byte	0x04, 0x17
        /*000a*/ 	.short	(.L_11 - .L_10)
.L_10:
        /*000c*/ 	.word	0x00000000
        /*0010*/ 	.short	0x0007
        /*0012*/ 	.short	0x0034
        /*0014*/ 	.byte	0x00, 0xf0, 0x11, 0x00


	//----- nvinfo : EIATTR_KPARAM_INFO
	.align		4
.L_11:
        /*0018*/ 	.byte	0x04, 0x17
        /*001a*/ 	.short	(.L_13 - .L_12)
.L_12:
        /*001c*/ 	.word	0x00000000
        /*0020*/ 	.short	0x0006
        /*0022*/ 	.short	0x0030
        /*0024*/ 	.byte	0x00, 0xf0, 0x11, 0x00


	//----- nvinfo : EIATTR_KPARAM_INFO
	.align		4
.L_13:
        /*0028*/ 	.byte	0x04, 0x17
        /*002a*/ 	.short	(.L_15 - .L_14)
.L_14:
        /*002c*/ 	.word	0x00000000
        /*0030*/ 	.short	0x0005
        /*0032*/ 	.short	0x0028
        /*0034*/ 	.byte	0x00, 0xf5, 0x21, 0x00


	//----- nvinfo : EIATTR_KPARAM_INFO
	.align		4
.L_15:
        /*0038*/ 	.byte	0x04, 0x17
        /*003a*/ 	.short	(.L_17 - .L_16)
.L_16:
        /*003c*/ 	.word	0x00000000
        /*0040*/ 	.short	0x0004
        /*0042*/ 	.short	0x0020
        /*0044*/ 	.byte	0x00, 0xf0, 0x21, 0x00


	//----- nvinfo : EIATTR_KPARAM_INFO
	.align		4
.L_17:
        /*0048*/ 	.byte	0x04, 0x17
        /*004a*/ 	.short	(.L_19 - .L_18)
.L_18:
        /*004c*/ 	.word	0x00000000
        /*0050*/ 	.short	0x0003
        /*0052*/ 	.short	0x0018
        /*0054*/ 	.byte	0x00, 0xf5, 0x21, 0x00


	//----- nvinfo : EIATTR_KPARAM_INFO
	.align		4
.L_19:
        /*0058*/ 	.byte	0x04, 0x17
        /*005a*/ 	.short	(.L_21 - .L_20)
.L_20:
        /*005c*/ 	.word	0x00000000
        /*0060*/ 	.short	0x0002
        /*0062*/ 	.short	0x0010
        /*0064*/ 	.byte	0x00, 0xf5, 0x21, 0x00


	//----- nvinfo : EIATTR_KPARAM_INFO
	.align		4
.L_21:
        /*0068*/ 	.byte	0x04, 0x17
        /*006a*/ 	.short	(.L_23 - .L_22)
.L_22:
        /*006c*/ 	.word	0x00000000
        /*0070*/ 	.short	0x0001
        /*0072*/ 	.short	0x0008
        /*0074*/ 	.byte	0x00, 0xf5, 0x21, 0x00


	//----- nvinfo : EIATTR_KPARAM_INFO
	.align		4
.L_23:
        /*0078*/ 	.byte	0x04, 0x17
        /*007a*/ 	.short	(.L_25 - .L_24)
.L_24:
        /*007c*/ 	.word	0x00000000
        /*0080*/ 	.short	0x0000
        /*0082*/ 	.short	0x0000
        /*0084*/ 	.byte	0x00, 0xf0, 0x21, 0x00


	//----- nvinfo : EIATTR_SPARSE_MMA_MASK
	.align		4
.L_25:
        /*0088*/ 	.byte	0x03, 0x50
        /*008a*/ 	.short	0x0000


	//----- nvinfo : EIATTR_MAXREG_COUNT
	.align		4
        /*008c*/ 	.byte	0x03, 0x1b
        /*008e*/ 	.short	0x00ff


	//----- nvinfo : EIATTR_MERCURY_ISA_VERSION
	.align		4
        /*0090*/ 	.byte	0x03, 0x5f
        /*0092*/ 	.short	0x0101


	//----- nvinfo : EIATTR_VRC_CTA_INIT_COUNT
	.align		4
        /*0094*/ 	.byte	0x02, 0x4a
	.zero		1
	.zero		1


	//----- nvinfo : EIATTR_EXIT_INSTR_OFFSETS
	.align		4
        /*0098*/ 	.byte	0x04, 0x1c
        /*009a*/ 	.short	(.L_27 - .L_26)


	//   ....[0]....
.L_26:
        /*009c*/ 	.word	0x00000070


	//   ....[1]....
        /*00a0*/ 	.word	0x00000470


	//----- nvinfo : EIATTR_CRS_STACK_SIZE
	.align		4
.L_27:
        /*00a4*/ 	.byte	0x04, 0x1e
        /*00a6*/ 	.short	(.L_29 - .L_28)
.L_28:
        /*00a8*/ 	.word	0x00000000


	//----- nvinfo : EIATTR_CBANK_PARAM_SIZE
	.align		4
.L_29:
        /*00ac*/ 	.byte	0x03, 0x19
        /*00ae*/ 	.short	0x0038


	//----- nvinfo : EIATTR_PARAM_CBANK
	.align		4
        /*00b0*/ 	.byte	0x04, 0x0a
        /*00b2*/ 	.short	(.L_31 - .L_30)
	.align		4
.L_30:
        /*00b4*/ 	.word	index@(.nv.constant0._Z11qvan_kerneldPdS_S_dS_ii)
        /*00b8*/ 	.short	0x0380
        /*00ba*/ 	.short	0x0038


	//----- nvinfo : EIATTR_SW_WAR
	.align		4
.L_31:
        /*00bc*/ 	.byte	0x04, 0x36
        /*00be*/ 	.short	(.L_33 - .L_32)
.L_32:
        /*00c0*/ 	.word	0x00000008
.L_33:


//--------------------- .nv.callgraph             --------------------------
	.section	.nv.callgraph,"",@"SHT_CUDA_CALLGRAPH"
	.align	4
	.sectionentsize	8
	.align		4
        /*0000*/ 	.word	0x00000000
	.align		4
        /*0004*/ 	.word	0xffffffff
	.align		4
        /*0008*/ 	.word	0x00000000
	.align		4
        /*000c*/ 	.word	0xfffffffe
	.align		4
        /*0010*/ 	.word	0x00000000
	.align		4
        /*0014*/ 	.word	0xfffffffd
	.align		4
        /*0018*/ 	.word	0x00000000
	.align		4
        /*001c*/ 	.word	0xfffffffc


//--------------------- .text._Z11qvan_kerneldPdS_S_dS_ii --------------------------
	.section	.text._Z11qvan_kerneldPdS_S_dS_ii,"ax",@progbits
	.align	128
        .global         _Z11qvan_kerneldPdS_S_dS_ii
        .type           _Z11qvan_kerneldPdS_S_dS_ii,@function
        .size           _Z11qvan_kerneldPdS_S_dS_ii,(.L_x_7 - _Z11qvan_kerneldPdS_S_dS_ii)
        .other          _Z11qvan_kerneldPdS_S_dS_ii,@"STO_CUDA_ENTRY STV_DEFAULT"
_Z11qvan_kerneldPdS_S_dS_ii:
.text._Z11qvan_kerneldPdS_S_dS_ii:
[----:B------:R-:W-:Y:S01]  /*0000*/  LDC R1, c[0x0][0x37c] ;  /* 0x0000df00ff017b82 */ /* 0x000fe20000000800 */
[----:B------:R-:W0:Y:S07]  /*0010*/  S2R R2, SR_TID.X ;  /* 0x0000000000027919 */ /* 0x000e2e0000002100 */
[----:B------:R-:W0:Y:S01]  /*0020*/  S2UR UR4, SR_CTAID.X ;  /* 0x00000000000479c3 */ /* 0x000e220000002500 */
[----:B------:R-:W1:Y:S07]  /*0030*/  LDCU UR5, c[0x0][0x3b4] ;  /* 0x00007680ff0577ac */ /* 0x000e6e0008000800 */
[----:B------:R-:W0:Y:S02]  /*0040*/  LDC R3, c[0x0][0x360] ;  /* 0x0000d800ff037b82 */ /* 0x000e240000000800 */
[----:B0-----:R-:W-:-:S05]  /*0050*/  IMAD R2, R3, UR4, R2 ;  /* 0x0000000403027c24 */ /* 0x001fca000f8e0202 */
[----:B-1----:R-:W-:-:S13]  /*0060*/  ISETP.GE.AND P0, PT, R2, UR5, PT ;  /* 0x0000000502007c0c */ /* 0x002fda000bf06270 */
[----:B------:R-:W-:Y:S05]  /*0070*/  @P0 EXIT ;  /* 0x000000000000094d */ /* 0x000fea0003800000 */
[----:B------:R-:W0:Y:S01]  /*0080*/  LDC.64 R4, c[0x0][0x388] ;  /* 0x0000e200ff047b82 */ /* 0x000e220000000a00 */
[----:B------:R-:W1:Y:S07]  /*0090*/  LDCU.64 UR4, c[0x0][0x358] ;  /* 0x00006b00ff0477ac */ /* 0x000e6e0008000a00 */
[----:B------:R-:W2:Y:S01]  /*00a0*/  LDC.64 R6, c[0x0][0x380] ;  /* 0x0000e000ff067b82 */ /* 0x000ea20000000a00 */
[----:B0-----:R-:W-:-:S06]  /*00b0*/  IMAD.WIDE R4, R2, 0x8, R4 ;  /* 0x0000000802047825 */ /* 0x001fcc00078e0204 */
[----:B-1----:R-:W2:Y:S01]  /*00c0*/  LDG.E.64 R4, desc[UR4][R4.64] ;  /* 0x0000000404047981 */ /* 0x002ea2000c1e1b00 */
[----:B------:R-:W0:Y:S01]  /*00d0*/  MUFU.RCP64H R9, 6 ;  /* 0x4018000000097908 */ /* 0x000e220000001800 */
[----:B------:R-:W-:Y:S01]  /*00e0*/  IMAD.MOV.U32 R12, RZ, RZ, 0x0 ;  /* 0x00000000ff0c7424 */ /* 0x000fe200078e00ff */
[----:B------:R-:W-:Y:S01]  /*00f0*/  BSSY.RECONVERGENT B0, `(.L_x_0) ;  /* 0x000001b000007945 */ /* 0x000fe20003800200 */
[----:B------:R-:W-:Y:S02]  /*0100*/  IMAD.MOV.U32 R13, RZ, RZ, 0x40180000 ;  /* 0x40180000ff0d7424 */ /* 0x000fe400078e00ff */
[----:B------:R-:W-:-:S06]  /*0110*/  IMAD.MOV.U32 R8, RZ, RZ, 0x1 ;  /* 0x00000001ff087424 */ /* 0x000fcc00078e00ff */
[----:B0-----:R-:W-:-:S08]  /*0120*/  DFMA R10, R8, -R12, 1 ;  /* 0x3ff00000080a742b */ /* 0x001fd0000000080c */
[----:B------:R-:W-:-:S08]  /*0130*/  DFMA R10, R10, R10, R10 ;  /* 0x0000000a0a0a722b */ /* 0x000fd0000000000a */
[----:B------:R-:W-:Y:S02]  /*0140*/  DFMA R10, R8, R10, R8 ;  /* 0x0000000a080a722b */ /* 0x000fe40000000008 */
[----:B--2---:R-:W-:-:S06]  /*0150*/  DMUL R6, R4, R6 ;  /* 0x0000000604067228 */ /* 0x004fcc0000000000 */
[C---:B------:R-:W-:Y:S01]  /*0160*/  DFMA R4, R10.reuse, -R12, 1 ;  /* 0x3ff000000a04742b */ /* 0x040fe2000000080c */
[----:B------:R-:W0:Y:S07]  /*0170*/  F2I.F64.TRUNC R3, R6 ;  /* 0x0000000600037311 */ /* 0x000e2e000030d100 */
[----:B------:R-:W-:Y:S01]  /*0180*/  DFMA R4, R10, R4, R10 ;  /* 0x000000040a04722b */ /* 0x000fe2000000000a */
[----:B0-----:R-:W0:Y:S02]  /*0190*/  I2F.F64 R16, R3 ;  /* 0x0000000300107312 */ /* 0x001e240000201c00 */
[----:B0-----:R-:W-:-:S08]  /*01a0*/  DADD R16, R6, -R16 ;  /* 0x0000000006107229 */ /* 0x001fd00000000810 */
[C---:B------:R-:W-:Y:S02]  /*01b0*/  DADD R14, -R16.reuse, 1 ;  /* 0x3ff00000100e7429 */ /* 0x040fe40000000100 */
[----:B------:R-:W-:-:S08]  /*01c0*/  DADD R12, -R16, 2 ;  /* 0x40000000100c7429 */ /* 0x000fd00000000100 */
[----:B------:R-:W-:-:S08]  /*01d0*/  DMUL R6, R14, R12 ;  /* 0x0000000c0e067228 */ /* 0x000fd00000000000 */
[----:B------:R-:W-:Y:S02]  /*01e0*/  DMUL R8, R6, R4 ;  /* 0x0000000406087228 */ /* 0x000fe40000000000 */
[----:B------:R-:W-:-:S06]  /*01f0*/  FSETP.GEU.AND P1, PT, |R7|, 6.5827683646048100446e-37, PT ;  /* 0x036000000700780b */ /* 0x000fcc0003f2e200 */
[----:B------:R-:W-:-:S08]  /*0200*/  DFMA R10, R8, -6, R6 ;  /* 0xc0180000080a782b */ /* 0x000fd00000000006 */
[----:B------:R-:W-:Y:S02]  /*0210*/  DFMA R4, R4, R10, R8 ;  /* 0x0000000a0404722b */ /* 0x000fe40000000008 */
[----:B------:R-:W-:-:S08]  /*0220*/  DADD R10, -R16, 3 ;  /* 0x40080000100a7429 */ /* 0x000fd00000000100 */
[----:B------:R-:W-:-:S05]  /*0230*/  FFMA R0, RZ, 2.375, R5 ;  /* 0x40180000ff007823 */ /* 0x000fca0000000005 */
[----:B------:R-:W-:-:S13]  /*0240*/  FSETP.GT.AND P0, PT, |R0|, 1.469367938527859385e-39, PT ;  /* 0x001000000000780b */ /* 0x000fda0003f04200 */
[----:B------:R-:W-:Y:S05]  /*0250*/  @P0 BRA P1, `(.L_x_1) ;  /* 0x0000000000100947 */ /* 0x000fea0000800000 */
[----:B------:R-:W-:-:S07]  /*0260*/  MOV R0, 0x280 ;  /* 0x0000028000007802 */ /* 0x000fce0000000f00 */
[----:B------:R-:W-:Y:S05]  /*0270*/  CALL.REL.NOINC `($__internal_0_$__cuda_sm20_div_rn_f64_full) ;  /* 0x0000000000807944 */ /* 0x000fea0003c00000 */
[----:B------:R-:W-:Y:S02]  /*0280*/  IMAD.MOV.U32 R4, RZ, RZ, R6 ;  /* 0x000000ffff047224 */ /* 0x000fe400078e0006 */
[----:B------:R-:W-:-:S07]  /*0290*/  IMAD.MOV.U32 R5, RZ, RZ, R7 ;  /* 0x000000ffff057224 */ /* 0x000fce00078e0007 */
.L_x_1:
[----:B------:R-:W-:Y:S05]  /*02a0*/  BSYNC.RECONVERGENT B0 ;  /* 0x0000000000007941 */ /* 0x000fea0003800200 */
.L_x_0:
[----:B------:R-:W0:Y:S01]  /*02b0*/  LDC.64 R28, c[0x0][0x390] ;  /* 0x0000e400ff1c7b82 */ /* 0x000e220000000a00 */
[----:B------:R-:W1:Y:S07]  /*02c0*/  LDCU UR6, c[0x0][0x3b0] ;  /* 0x00007600ff0677ac */ /* 0x000e6e0008000800 */
[----:B------:R-:W2:Y:S08]  /*02d0*/  LDC.64 R24, c[0x0][0x398] ;  /* 0x0000e600ff187b82 */ /* 0x000eb00000000a00 */
[----:B------:R-:W3:Y:S01]  /*02e0*/  LDC.64 R22, c[0x0][0x3a8] ;  /* 0x0000ea00ff167b82 */ /* 0x000ee20000000a00 */
[----:B0-----:R-:W-:-:S05]  /*02f0*/  IMAD.WIDE R28, R3, 0x8, R28 ;  /* 0x00000008031c7825 */ /* 0x001fca00078e021c */
[----:B------:R-:W4:Y:S04]  /*0300*/  LDG.E.64 R20, desc[UR4][R28.64+0x8] ;  /* 0x000008041c147981 */ /* 0x000f28000c1e1b00 */
[----:B------:R-:W5:Y:S04]  /*0310*/  LDG.E.64 R18, desc[UR4][R28.64] ;  /* 0x000000041c127981 */ /* 0x000f68000c1e1b00 */
[----:B------:R-:W5:Y:S01]  /*0320*/  LDG.E.64 R8, desc[UR4][R28.64+0x10] ;  /* 0x000010041c087981 */ /* 0x000f62000c1e1b00 */
[----:B--2---:R-:W-:-:S03]  /*0330*/  IMAD.WIDE R24, R2, 0x8, R24 ;  /* 0x0000000802187825 */ /* 0x004fc600078e0218 */
[----:B------:R-:W2:Y:S01]  /*0340*/  LDG.E.64 R6, desc[UR4][R28.64+0x18] ;  /* 0x000018041c067981 */ /* 0x000ea2000c1e1b00 */
[----:B-1----:R-:W-:-:S03]  /*0350*/  IMAD R27, R2, UR6, RZ ;  /* 0x00000006021b7c24 */ /* 0x002fc6000f8e02ff */
[----:B------:R-:W2:Y:S01]  /*0360*/  LDG.E.64 R2, desc[UR4][R24.64] ;  /* 0x0000000418027981 */ /* 0x000ea2000c1e1b00 */
[----:B---3--:R-:W-:-:S05]  /*0370*/  IMAD.WIDE R22, R27, 0x8, R22 ;  /* 0x000000081b167825 */ /* 0x008fca00078e0216 */
[----:B------:R-:W3:Y:S01]  /*0380*/  LDG.E.64 R24, desc[UR4][R22.64] ;  /* 0x0000000416187981 */ /* 0x000ee2000c1e1b00 */
[----:B------:R-:W-:-:S08]  /*0390*/  DMUL R26, R16, R10 ;  /* 0x0000000a101a7228 */ /* 0x000fd00000000000 */
[----:B------:R-:W-:-:S08]  /*03a0*/  DMUL R26, R26, 0.5 ;  /* 0x3fe000001a1a7828 */ /* 0x000fd00000000000 */
[----:B----4-:R-:W-:Y:S02]  /*03b0*/  DMUL R20, R26, R20 ;  /* 0x000000141a147228 */ /* 0x010fe40000000000 */
[----:B-----5:R-:W-:-:S06]  /*03c0*/  DMUL R18, R18, R4 ;  /* 0x0000000412127228 */ /* 0x020fcc0000000000 */
[----:B------:R-:W-:Y:S01]  /*03d0*/  DMUL R20, R12, R20 ;  /* 0x000000140c147228 */ /* 0x000fe20000000000 */
[----:B------:R-:W0:Y:S01]  /*03e0*/  LDC.64 R12, c[0x0][0x3a0] ;  /* 0x0000e800ff0c7b82 */ /* 0x000e220000000a00 */
[----:B------:R-:W-:Y:S02]  /*03f0*/  DMUL R8, R26, R8 ;  /* 0x000000081a087228 */ /* 0x000fe40000000000 */
[----:B--2---:R-:W-:-:S04]  /*0400*/  DMUL R6, R16, R6 ;  /* 0x0000000610067228 */ /* 0x004fc80000000000 */
[----:B------:R-:W-:-:S08]  /*0410*/  DFMA R18, R10, R18, R20 ;  /* 0x000000120a12722b */ /* 0x000fd00000000014 */
[----:B------:R-:W-:-:S08]  /*0420*/  DFMA R8, -R14, R8, R18 ;  /* 0x000000080e08722b */ /* 0x000fd00000000112 */
[----:B------:R-:W-:Y:S02]  /*0430*/  DFMA R6, R6, R4, R8 ;  /* 0x000000040606722b */ /* 0x000fe40000000008 */
[----:B0-----:R-:W-:-:S08]  /*0440*/  DMUL R2, R2, R12 ;  /* 0x0000000c02027228 */ /* 0x001fd00000000000 */
[----:B---3--:R-:W-:-:S07]  /*0450*/  DFMA R2, R6, R2, R24 ;  /* 0x000000020602722b */ /* 0x008fce0000000018 */
[----:B------:R-:W-:Y:S01]  /*0460*/  STG.E.64 desc[UR4][R22.64], R2 ;  /* 0x0000000216007986 */ /* 0x000fe2000c101b04 */
[----:B------:R-:W-:Y:S05]  /*0470*/  EXIT ;  /* 0x000000000000794d */ /* 0x000fea0003800000 */
        .weak           $__internal_0_$__cuda_sm20_div_rn_f64_full
        .type           $__internal_0_$__cuda_sm20_div_rn_f64_full,@function
        .size           $__internal_0_$__cuda_sm20_div_rn_f64_full,(.L_x_7 - $__internal_0_$__cuda_sm20_div_rn_f64_full)
$__internal_0_$__cuda_sm20_div_rn_f64_full:
[----:B------:R-:W-:Y:S01]  /*0480*/  IMAD.MOV.U32 R9, RZ, RZ, 0x3ff80000 ;  /* 0x3ff80000ff097424 */ /* 0x000fe200078e00ff */
[----:B------:R-:W-:Y:S01]  /*0490*/  FSETP.GEU.AND P1, PT, |R7|, 1.469367938527859385e-39, PT ;  /* 0x001000000700780b */ /* 0x000fe20003f2e200 */
[----:B------:R-:W-:Y:S01]  /*04a0*/  IMAD.MOV.U32 R8, RZ, RZ, 0x0 ;  /* 0x00000000ff087424 */ /* 0x000fe200078e00ff */
[----:B------:R-:W-:Y:S01]  /*04b0*/  BSSY.RECONVERGENT B1, `(.L_x_2) ;  /* 0x0000048000017945 */ /* 0x000fe20003800200 */
[----:B------:R-:W0:Y:S01]  /*04c0*/  MUFU.RCP64H R21, R9 ;  /* 0x0000000900157308 */ /* 0x000e220000001800 */
[----:B------:R-:W-:-:S06]  /*04d0*/  IMAD.MOV.U32 R20, RZ, RZ, 0x1 ;  /* 0x00000001ff147424 */ /* 0x000fcc00078e00ff */
[----:B0-----:R-:W-:-:S08]  /*04e0*/  DFMA R4, R20, -R8, 1 ;  /* 0x3ff000001404742b */ /* 0x001fd00000000808 */
[----:B------:R-:W-:Y:S01]  /*04f0*/  DFMA R18, R4, R4, R4 ;  /* 0x000000040412722b */ /* 0x000fe20000000004 */
[----:B------:R-:W-:Y:S02]  /*0500*/  LOP3.LUT R4, R7, 0x7ff00000, RZ, 0xc0, !PT ;  /* 0x7ff0000007047812 */ /* 0x000fe400078ec0ff */
[----:B------:R-:W-:Y:S02]  /*0510*/  MOV R5, 0x1ca00000 ;  /* 0x1ca0000000057802 */ /* 0x000fe40000000f00 */
[----:B------:R-:W-:Y:S01]  /*0520*/  ISETP.GE.U32.AND P0, PT, R4, 0x40100000, PT ;  /* 0x401000000400780c */ /* 0x000fe20003f06070 */
[----:B------:R-:W-:Y:S02]  /*0530*/  IMAD.MOV.U32 R26, RZ, RZ, R4 ;  /* 0x000000ffff1a7224 */ /* 0x000fe400078e0004 */
[----:B------:R-:W-:Y:S01]  /*0540*/  DFMA R20, R20, R18, R20 ;  /* 0x000000121414722b */ /* 0x000fe20000000014 */
[----:B------:R-:W-:Y:S01]  /*0550*/  SEL R5, R5, 0x63400000, !P0 ;  /* 0x6340000005057807 */ /* 0x000fe20004000000 */
[----:B------:R-:W-:-:S03]  /*0560*/  IMAD.MOV.U32 R18, RZ, RZ, R6 ;  /* 0x000000ffff127224 */ /* 0x000fc600078e0006 */
[----:B------:R-:W-:-:S03]  /*0570*/  @!P1 LOP3.LUT R24, R5, 0x80000000, R7, 0xf8, !PT ;  /* 0x8000000005189812 */ /* 0x000fc600078ef807 */
[----:B------:R-:W-:Y:S01]  /*0580*/  DFMA R22, R20, -R8, 1 ;  /* 0x3ff000001416742b */ /* 0x000fe20000000808 */
[----:B------:R-:W-:Y:S02]  /*0590*/  LOP3.LUT R19, R5, 0x800fffff, R7, 0xf8, !PT ;  /* 0x800fffff05137812 */ /* 0x000fe400078ef807 */
[----:B------:R-:W-:Y:S01]  /*05a0*/  @!P1 LOP3.LUT R25, R24, 0x100000, RZ, 0xfc, !PT ;  /* 0x0010000018199812 */ /* 0x000fe200078efcff */
[----:B------:R-:W-:-:S04]  /*05b0*/  @!P1 IMAD.MOV.U32 R24, RZ, RZ, RZ ;  /* 0x000000ffff189224 */ /* 0x000fc800078e00ff */
[----:B------:R-:W-:Y:S02]  /*05c0*/  DFMA R20, R20, R22, R20 ;  /* 0x000000161414722b */ /* 0x000fe40000000014 */
[----:B------:R-:W-:-:S08]  /*05d0*/  @!P1 DFMA R18, R18, 2, -R24 ;  /* 0x400000001212982b */ /* 0x000fd00000000818 */
[----:B------:R-:W-:Y:S02]  /*05e0*/  DMUL R22, R20, R18 ;  /* 0x0000001214167228 */ /* 0x000fe40000000000 */
[----:B------:R-:W-:-:S06]  /*05f0*/  @!P1 LOP3.LUT R26, R19, 0x7ff00000, RZ, 0xc0, !PT ;  /* 0x7ff00000131a9812 */ /* 0x000fcc00078ec0ff */
[----:B------:R-:W-:-:S08]  /*0600*/  DFMA R24, R22, -R8, R18 ;  /* 0x800000081618722b */ /* 0x000fd00000000012 */
[----:B------:R-:W-:Y:S01]  /*0610*/  DFMA R24, R20, R24, R22 ;  /* 0x000000181418722b */ /* 0x000fe20000000016 */
[----:B------:R-:W-:Y:S02]  /*0620*/  IMAD.MOV.U32 R21, RZ, RZ, 0x40100000 ;  /* 0x40100000ff157424 */ /* 0x000fe400078e00ff */
[----:B------:R-:W-:Y:S02]  /*0630*/  VIADD R20, R26, 0xffffffff ;  /* 0xffffffff1a147836 */ /* 0x000fe40000000000 */
[----:B------:R-:W-:-:S03]  /*0640*/  VIADD R22, R21, 0xffffffff ;  /* 0xffffffff15167836 */ /* 0x000fc60000000000 */
[----:B------:R-:W-:-:S04]  /*0650*/  ISETP.GT.U32.AND P0, PT, R20, 0x7feffffe, PT ;  /* 0x7feffffe1400780c */ /* 0x000fc80003f04070 */
[----:B------:R-:W-:-:S13]  /*0660*/  ISETP.GT.U32.OR P0, PT, R22, 0x7feffffe, P0 ;  /* 0x7feffffe1600780c */ /* 0x000fda0000704470 */
[----:B------:R-:W-:Y:S05]  /*0670*/  @P0 BRA `(.L_x_3) ;  /* 0x0000000000680947 */ /* 0x000fea0003800000 */
[----:B------:R-:W-:Y:S01]  /*0680*/  MOV R7, 0x40100000 ;  /* 0x4010000000077802 */ /* 0x000fe20000000f00 */
[----:B------:R-:W-:-:S03]  /*0690*/  IMAD.MOV.U32 R6, RZ, RZ, RZ ;  /* 0x000000ffff067224 */ /* 0x000fc600078e00ff */
[----:B------:R-:W-:-:S04]  /*06a0*/  VIADDMNMX R4, R4, -R7, 0xb9600000, !PT ;  /* 0xb960000004047446 */ /* 0x000fc80007800907 */
[----:B------:R-:W-:-:S05]  /*06b0*/  VIMNMX R4, PT, PT, R4, 0x46a00000, PT ;  /* 0x46a0000004047848 */ /* 0x000fca0003fe0100 */
[----:B------:R-:W-:-:S04]  /*06c0*/  IMAD.IADD R20, R4, 0x1, -R5 ;  /* 0x0000000104147824 */ /* 0x000fc800078e0a05 */
[----:B------:R-:W-:-:S06]  /*06d0*/  VIADD R7, R20, 0x7fe00000 ;  /* 0x7fe0000014077836 */ /* 0x000fcc0000000000 */
[----:B------:R-:W-:-:S10]  /*06e0*/  DMUL R4, R24, R6 ;  /* 0x0000000618047228 */ /* 0x000fd40000000000 */
[----:B------:R-:W-:-:S13]  /*06f0*/  FSETP.GTU.AND P0, PT, |R5|, 1.469367938527859385e-39, PT ;  /* 0x001000000500780b */ /* 0x000fda0003f0c200 */
[----:B------:R-:W-:Y:S05]  /*0700*/  @P0 BRA `(.L_x_4) ;  /* 0x0000000000880947 */ /* 0x000fea0003800000 */
[----:B------:R-:W-:Y:S01]  /*0710*/  DFMA R8, R24, -R8, R18 ;  /* 0x800000081808722b */ /* 0x000fe20000000012 */
[----:B------:R-:W-:-:S09]  /*0720*/  IMAD.MOV.U32 R18, RZ, RZ, RZ ;  /* 0x000000ffff127224 */ /* 0x000fd200078e00ff */
[C---:B------:R-:W-:Y:S02]  /*0730*/  FSETP.NEU.AND P0, PT, R9.reuse, RZ, PT ;  /* 0x000000ff0900720b */ /* 0x040fe40003f0d000 */
[----:B------:R-:W-:-:S04]  /*0740*/  LOP3.LUT R6, R9, 0x40180000, RZ, 0x3c, !PT ;  /* 0x4018000009067812 */ /* 0x000fc800078e3cff */
[----:B------:R-:W-:-:S04]  /*0750*/  LOP3.LUT R6, R6, 0x80000000, RZ, 0xc0, !PT ;  /* 0x8000000006067812 */ /* 0x000fc800078ec0ff */
[----:B------:R-:W-:-:S03]  /*0760*/  LOP3.LUT R19, R6, R7, RZ, 0xfc, !PT ;  /* 0x0000000706137212 */ /* 0x000fc600078efcff */
[----:B------:R-:W-:Y:S05]  /*0770*/  @!P0 BRA `(.L_x_4) ;  /* 0x00000000006c8947 */ /* 0x000fea0003800000 */
[----:B------:R-:W-:Y:S01]  /*0780*/  IMAD.MOV R9, RZ, RZ, -R20 ;  /* 0x000000ffff097224 */ /* 0x000fe200078e0a14 */
[----:B------:R-:W-:Y:S01]  /*0790*/  MOV R8, RZ ;  /* 0x000000ff00087202 */ /* 0x000fe20000000f00 */
[----:B------:R-:W-:Y:S01]  /*07a0*/  DMUL.RP R18, R24, R18 ;  /* 0x0000001218127228 */ /* 0x000fe20000008000 */
[----:B------:R-:W-:-:S04]  /*07b0*/  IADD3 R7, PT, PT, -R20, -0x43300000, RZ ;  /* 0xbcd0000014077810 */ /* 0x000fc80007ffe1ff */
[----:B------:R-:W-:-:S10]  /*07c0*/  DFMA R8, R4, -R8, R24 ;  /* 0x800000080408722b */ /* 0x000fd40000000018 */
[----:B------:R-:W-:Y:S02]  /*07d0*/  FSETP.NEU.AND P0, PT, |R9|, R7, PT ;  /* 0x000000070900720b */ /* 0x000fe40003f0d200 */
[----:B------:R-:W-:Y:S02]  /*07e0*/  LOP3.LUT R7, R19, R6, RZ, 0x3c, !PT ;  /* 0x0000000613077212 */ /* 0x000fe400078e3cff */
[----:B------:R-:W-:Y:S02]  /*07f0*/  FSEL R4, R18, R4, !P0 ;  /* 0x0000000412047208 */ /* 0x000fe40004000000 */
[----:B------:R-:W-:Y:S01]  /*0800*/  FSEL R5, R7, R5, !P0 ;  /* 0x0000000507057208 */ /* 0x000fe20004000000 */
[----:B------:R-:W-:Y:S06]  /*0810*/  BRA `(.L_x_4) ;  /* 0x0000000000447947 */ /* 0x000fec0003800000 */
.L_x_3:
[----:B------:R-:W-:-:S14]  /*0820*/  DSETP.NAN.AND P0, PT, R6, R6, PT ;  /* 0x000000060600722a */ /* 0x000fdc0003f08000 */
[----:B------:R-:W-:Y:S05]  /*0830*/  @P0 BRA `(.L_x_5) ;  /* 0x0000000000340947 */ /* 0x000fea0003800000 */
[----:B------:R-:W-:Y:S01]  /*0840*/  ISETP.NE.AND P0, PT, R26, R21, PT ;  /* 0x000000151a00720c */ /* 0x000fe20003f05270 */
[----:B------:R-:W-:Y:S02]  /*0850*/  IMAD.MOV.U32 R4, RZ, RZ, 0x0 ;  /* 0x00000000ff047424 */ /* 0x000fe400078e00ff */
[----:B------:R-:W-:-:S10]  /*0860*/  IMAD.MOV.U32 R5, RZ, RZ, -0x80000 ;  /* 0xfff80000ff057424 */ /* 0x000fd400078e00ff */
[----:B------:R-:W-:Y:S05]  /*0870*/  @!P0 BRA `(.L_x_4) ;  /* 0x00000000002c8947 */ /* 0x000fea0003800000 */
[----:B------:R-:W-:Y:S02]  /*0880*/  ISETP.NE.AND P0, PT, R26, 0x7ff00000, PT ;  /* 0x7ff000001a00780c */ /* 0x000fe40003f05270 */
[----:B------:R-:W-:Y:S02]  /*0890*/  LOP3.LUT R6, R7, 0x40180000, RZ, 0x3c, !PT ;  /* 0x4018000007067812 */ /* 0x000fe400078e3cff */
[----:B------:R-:W-:Y:S02]  /*08a0*/  ISETP.EQ.OR P0, PT, R21, RZ, !P0 ;  /* 0x000000ff1500720c */ /* 0x000fe40004702670 */
[----:B------:R-:W-:-:S11]  /*08b0*/  LOP3.LUT R5, R6, 0x80000000, RZ, 0xc0, !PT ;  /* 0x8000000006057812 */ /* 0x000fd600078ec0ff */
[----:B------:R-:W-:Y:S01]  /*08c0*/  @P0 LOP3.LUT R6, R5, 0x7ff00000, RZ, 0xfc, !PT ;  /* 0x7ff0000005060812 */ /* 0x000fe200078efcff */
[----:B------:R-:W-:Y:S02]  /*08d0*/  @!P0 IMAD.MOV.U32 R4, RZ, RZ, RZ ;  /* 0x000000ffff048224 */ /* 0x000fe400078e00ff */
[----:B------:R-:W-:Y:S02]  /*08e0*/  @P0 IMAD.MOV.U32 R4, RZ, RZ, RZ ;  /* 0x000000ffff040224 */ /* 0x000fe400078e00ff */
[----:B------:R-:W-:Y:S01]  /*08f0*/  @P0 IMAD.MOV.U32 R5, RZ, RZ, R6 ;  /* 0x000000ffff050224 */ /* 0x000fe200078e0006 */
[----:B------:R-:W-:Y:S06]  /*0900*/  BRA `(.L_x_4) ;  /* 0x0000000000087947 */ /* 0x000fec0003800000 */
.L_x_5:
[----:B------:R-:W-:Y:S02]  /*0910*/  LOP3.LUT R5, R7, 0x80000, RZ, 0xfc, !PT ;  /* 0x0008000007057812 */ /* 0x000fe400078efcff */
[----:B------:R-:W-:-:S07]  /*0920*/  MOV R4, R6 ;  /* 0x0000000600047202 */ /* 0x000fce0000000f00 */
.L_x_4:
[----:B------:R-:W-:Y:S05]  /*0930*/  BSYNC.RECONVERGENT B1 ;  /* 0x0000000000017941 */ /* 0x000fea0003800200 */
.L_x_2:
[----:B------:R-:W-:Y:S02]  /*0940*/  IMAD.MOV.U32 R6, RZ, RZ, R4 ;  /* 0x000000ffff067224 */ /* 0x000fe400078e0004 */
[----:B------:R-:W-:Y:S02]  /*0950*/  IMAD.MOV.U32 R7, RZ, RZ, R5 ;  /* 0x000000ffff077224 */ /* 0x000fe400078e0005 */
[----:B------:R-:W-:Y:S02]  /*0960*/  IMAD.MOV.U32 R4, RZ, RZ, R0 ;  /* 0x000000ffff047224 */ /* 0x000fe400078e0000 */
[----:B------:R-:W-:-:S04]  /*0970*/  IMAD.MOV.U32 R5, RZ, RZ, 0x0 ;  /* 0x00000000ff057424 */ /* 0x000fc800078e00ff */
[----:B------:R-:W-:Y:S05]  /*0980*/  RET.REL.NODEC R4 `(_Z11qvan_kerneldPdS_S_dS_ii) ;  /* 0xfffffff4049c7950 */ /* 0x000fea0003c3ffff */
.L_x_6:
[----:B------:R-:W-:-:S00]  /*0990*/  BRA `(.L_x_6) ;  /* 0xfffffffc00fc7947 */ /* 0x000fc0000383ffff */
[----:B------:R-:W-:-:S00]  /*09a0*/  NOP ;  /* 0x0000000000007918 */ /* 0x000fc00000000000 */
        /* <DEDUP_REMOVED lines=13> */
.L_x_7:


//--------------------- .nv.shared.reserved.0     --------------------------
	.section	.nv.shared.reserved.0,"aw",@nobits
	.weak		__nv_reservedSMEM_offset_0_alias
	.size		__nv_reservedSMEM_offset_0_alias, 0, 64
	.other		__nv_reservedSMEM_offset_0_alias,@"STO_CUDA_RESERVED_SHARED STV_DEFAULT"
__nv_reservedSMEM_offset_0_alias:
	.zero		0
	.zero		64


//--------------------- .nv.constant0._Z11qvan_kerneldPdS_S_dS_ii --------------------------
	.section	.nv.constant0._Z11qvan_kerneldPdS_S_dS_ii,"a",@progbits
	.sectionflags	@""
	.align	4
.nv.constant0._Z11qvan_kerneldPdS_S_dS_ii:
	.zero		952


//--------------------- SYMBOLS --------------------------

	.type		.nv.reservedSmem.offset0,@object
	.size		.nv.reservedSmem.offset0,0x4
